//
// Generated by NVIDIA NVVM Compiler
//
// Compiler Build ID: CL-36424714
// Cuda compilation tools, release 13.0, V13.0.88
// Based on NVVM 20.0.0
//

.version 9.0
.target sm_100
.address_size 64

	// .globl	_Z13symbolic_diffPdS_S_S_

.visible .entry _Z13symbolic_diffPdS_S_S_(
	.param .u64 .ptr .align 1 _Z13symbolic_diffPdS_S_S__param_0,
	.param .u64 .ptr .align 1 _Z13symbolic_diffPdS_S_S__param_1,
	.param .u64 .ptr .align 1 _Z13symbolic_diffPdS_S_S__param_2,
	.param .u64 .ptr .align 1 _Z13symbolic_diffPdS_S_S__param_3
)
{
	.reg .b32 	%r<5>;
	.reg .b64 	%rd<14>;
	.reg .b64 	%fd<6>;

	ld.param.u64 	%rd1, [_Z13symbolic_diffPdS_S_S__param_0];
	ld.param.u64 	%rd2, [_Z13symbolic_diffPdS_S_S__param_1];
	ld.param.u64 	%rd3, [_Z13symbolic_diffPdS_S_S__param_2];
	ld.param.u64 	%rd4, [_Z13symbolic_diffPdS_S_S__param_3];
	cvta.to.global.u64 	%rd5, %rd4;
	cvta.to.global.u64 	%rd6, %rd3;
	cvta.to.global.u64 	%rd7, %rd2;
	cvta.to.global.u64 	%rd8, %rd1;
	mov.u32 	%r1, %tid.x;
	mov.u32 	%r2, %ctaid.x;
	mov.u32 	%r3, %ntid.x;
	mad.lo.s32 	%r4, %r2, %r3, %r1;
	mul.wide.s32 	%rd9, %r4, 8;
	add.s64 	%rd10, %rd8, %rd9;
	ld.global.f64 	%fd1, [%rd10];
	add.s64 	%rd11, %rd7, %rd9;
	ld.global.f64 	%fd2, [%rd11];
	mul.f64 	%fd3, %fd1, %fd2;
	add.s64 	%rd12, %rd6, %rd9;
	st.global.f64 	[%rd12], %fd3;
	ld.global.f64 	%fd4, [%rd11];
	add.f64 	%fd5, %fd4, 0dBFF0000000000000;
	add.s64 	%rd13, %rd5, %rd9;
	st.global.f64 	[%rd13], %fd5;
	ret;

}


// ===== COMPILED SASS (sm_100) =====

	.target	sm_100

	.elftype	@"ET_EXEC"


//--------------------- .note.nv.tkinfo           --------------------------
	.section	.note.nv.tkinfo,"",@"SHT_NOTE"
	.sectionflags	@"SHF_NOTE_NV_TKINFO"
	.tkinfo
        /*0018*/ 	.word	0x00000002
        /*0030*/ 	.string	""
        /*0030*/ 	.string	"ptxas"
        /*0030*/ 	.string	"Cuda compilation tools, release 13.0, V13.0.88"
        /*0030*/ 	.string	"Build cuda_13.0.r13.0/compiler.36424714_0"
        /*0030*/ 	.string	"-arch sm_100 -m 64 "



//--------------------- .note.nv.cuinfo           --------------------------
	.section	.note.nv.cuinfo,"",@"SHT_NOTE"
	.sectionflags	@"SHF_NOTE_NV_CUINFO"
        /*0018*/ 	.short	0x0002
        /*001a*/ 	.short	0x0064
        /*001c*/ 	.short	0x0082
	.zero		2


//--------------------- .nv.info                  --------------------------
	.section	.nv.info,"",@"SHT_CUDA_INFO"
	.align	4


	//----- nvinfo : EIATTR_REGCOUNT
	.align		4
        /*0000*/ 	.byte	0x04, 0x2f
        /*0002*/ 	.short	(.L_1 - .L_0)
	.align		4
.L_0:
        /*0004*/ 	.word	index@(_Z13symbolic_diffPdS_S_S_)
        /*0008*/ 	.word	0x00000012


	//----- nvinfo : EIATTR_FRAME_SIZE
	.align		4
.L_1:
        /*000c*/ 	.byte	0x04, 0x11
        /*000e*/ 	.short	(.L_3 - .L_2)
	.align		4
.L_2:
        /*0010*/ 	.word	index@(_Z13symbolic_diffPdS_S_S_)
        /*0014*/ 	.word	0x00000000


	//----- nvinfo : EIATTR_MIN_STACK_SIZE
	.align		4
.L_3:
        /*0018*/ 	.byte	0x04, 0x12
        /*001a*/ 	.short	(.L_5 - .L_4)
	.align		4
.L_4:
        /*001c*/ 	.word	index@(_Z13symbolic_diffPdS_S_S_)
        /*0020*/ 	.word	0x00000000
.L_5:


//--------------------- .nv.compat                --------------------------
	.section	.nv.compat,"",@"SHT_CUDA_COMPAT_INFO"
	.align	4
        /*0000*/ 	.byte	0x02, 0x09, 0x00, 0x00, 0x02, 0x02, 0x01, 0x00, 0x02, 0x05, 0x05, 0x00, 0x03, 0x07, 0x01, 0x01
        /*0010*/ 	.byte	0x02, 0x03, 0x00, 0x00, 0x02, 0x06, 0x01, 0x00, 0x04, 0x0b, 0x08, 0x00, 0x01, 0x00, 0x00, 0x00
        /*0020*/ 	.byte	0x00, 0x00, 0x00, 0x00


//--------------------- .nv.info._Z13symbolic_diffPdS_S_S_ --------------------------
	.section	.nv.info._Z13symbolic_diffPdS_S_S_,"",@"SHT_CUDA_INFO"
	.sectionflags	@""
	.align	4


	//----- nvinfo : EIATTR_CUDA_API_VERSION
	.align		4
        /*0000*/ 	.byte	0x04, 0x37
        /*0002*/ 	.short	(.L_7 - .L_6)
.L_6:
        /*0004*/ 	.word	0x00000082


	//----- nvinfo : EIATTR_KPARAM_INFO
	.align		4
.L_7:
        /*0008*/ 	.byte	0x04, 0x17
        /*000a*/ 	.short	(.L_9 - .L_8)
.L_8:
        /*000c*/ 	.word	0x00000000
        /*0010*/ 	.short	0x0003
        /*0012*/ 	.short	0x0018
        /*0014*/ 	.byte	0x00, 0xf5, 0x21, 0x00


	//----- nvinfo : EIATTR_KPARAM_INFO
	.align		4
.L_9:
        /*0018*/ 	.byte	0x04, 0x17
        /*001a*/ 	.short	(.L_11 - .L_10)
.L_10:
        /*001c*/ 	.word	0x00000000
        /*0020*/ 	.short	0x0002
        /*0022*/ 	.short	0x0010
        /*0024*/ 	.byte	0x00, 0xf5, 0x21, 0x00


	//----- nvinfo : EIATTR_KPARAM_INFO
	.align		4
.L_11:
        /*0028*/ 	.byte	0x04, 0x17
        /*002a*/ 	.short	(.L_13 - .L_12)
.L_12:
        /*002c*/ 	.word	0x00000000
        /*0030*/ 	.short	0x0001
        /*0032*/ 	.short	0x0008
        /*0034*/ 	.byte	0x00, 0xf5, 0x21, 0x00


	//----- nvinfo : EIATTR_KPARAM_INFO
	.align		4
.L_13:
        /*0038*/ 	.byte	0x04, 0x17
        /*003a*/ 	.short	(.L_15 - .L_14)
.L_14:
        /*003c*/ 	.word	0x00000000
        /*0040*/ 	.short	0x0000
        /*0042*/ 	.short	0x0000
        /*0044*/ 	.byte	0x00, 0xf5, 0x21, 0x00


	//----- nvinfo : EIATTR_SPARSE_MMA_MASK
	.align		4
.L_15:
        /*0048*/ 	.byte	0x03, 0x50
        /*004a*/ 	.short	0x0000


	//----- nvinfo : EIATTR_MAXREG_COUNT
	.align		4
        /*004c*/ 	.byte	0x03, 0x1b
        /*004e*/ 	.short	0x00ff


	//----- nvinfo : EIATTR_MERCURY_ISA_VERSION
	.align		4
        /*0050*/ 	.byte	0x03, 0x5f
        /*0052*/ 	.short	0x0101


	//----- nvinfo : EIATTR_VRC_CTA_INIT_COUNT
	.align		4
        /*0054*/ 	.byte	0x02, 0x4a
	.zero		1
	.zero		1


	//----- nvinfo : EIATTR_EXIT_INSTR_OFFSETS
	.align		4
        /*0058*/ 	.byte	0x04, 0x1c
        /*005a*/ 	.short	(.L_17 - .L_16)


	//   ....[0]....
.L_16:
        /*005c*/ 	.word	0x00000150


	//----- nvinfo : EIATTR_CBANK_PARAM_SIZE
	.align		4
.L_17:
        /*0060*/ 	.byte	0x03, 0x19
        /*0062*/ 	.short	0x0020


	//----- nvinfo : EIATTR_PARAM_CBANK
	.align		4
        /*0064*/ 	.byte	0x04, 0x0a
        /*0066*/ 	.short	(.L_19 - .L_18)
	.align		4
.L_18:
        /*0068*/ 	.word	index@(.nv.constant0._Z13symbolic_diffPdS_S_S_)
        /*006c*/ 	.short	0x0380
        /*006e*/ 	.short	0x0020


	//----- nvinfo : EIATTR_SW_WAR
	.align		4
.L_19:
        /*0070*/ 	.byte	0x04, 0x36
        /*0072*/ 	.short	(.L_21 - .L_20)
.L_20:
        /*0074*/ 	.word	0x00000008
.L_21:


//--------------------- .nv.callgraph             --------------------------
	.section	.nv.callgraph,"",@"SHT_CUDA_CALLGRAPH"
	.align	4
	.sectionentsize	8
	.align		4
        /*0000*/ 	.word	0x00000000
	.align		4
        /*0004*/ 	.word	0xffffffff
	.align		4
        /*0008*/ 	.word	0x00000000
	.align		4
        /*000c*/ 	.word	0xfffffffe
	.align		4
        /*0010*/ 	.word	0x00000000
	.align		4
        /*0014*/ 	.word	0xfffffffd
	.align		4
        /*0018*/ 	.word	0x00000000
	.align		4
        /*001c*/ 	.word	0xfffffffc


//--------------------- .text._Z13symbolic_diffPdS_S_S_ --------------------------
	.section	.text._Z13symbolic_diffPdS_S_S_,"ax",@progbits
	.align	128
        .global         _Z13symbolic_diffPdS_S_S_
        .type           _Z13symbolic_diffPdS_S_S_,@function
        .size           _Z13symbolic_diffPdS_S_S_,(.L_x_1 - _Z13symbolic_diffPdS_S_S_)
        .other          _Z13symbolic_diffPdS_S_S_,@"STO_CUDA_ENTRY STV_DEFAULT"
_Z13symbolic_diffPdS_S_S_:
.text._Z13symbolic_diffPdS_S_S_:
[----:B------:R-:W-:Y:S01]  /*0000*/  LDC R1, c[0x0][0x37c] ;  /* 0x0000df00ff017b82 */ /* 0x000fe20000000800 */
[----:B------:R-:W0:Y:S07]  /*0010*/  S2R R15, SR_TID.X ;  /* 0x00000000000f7919 */ /* 0x000e2e0000002100 */
[----:B------:R-:W0:Y:S01]  /*0020*/  S2UR UR6, SR_CTAID.X ;  /* 0x00000000000679c3 */ /* 0x000e220000002500 */
[----:B------:R-:W1:Y:S07]  /*0030*/  LDCU.64 UR4, c[0x0][0x358] ;  /* 0x00006b00ff0477ac */ /* 0x000e6e0008000a00 */
[----:B------:R-:W0:Y:S08]  /*0040*/  LDC R0, c[0x0][0x360] ;  /* 0x0000d800ff007b82 */ /* 0x000e300000000800 */
[----:B------:R-:W2:Y:S08]  /*0050*/  LDC.64 R2, c[0x0][0x380] ;  /* 0x0000e000ff027b82 */ /* 0x000eb00000000a00 */
[----:B------:R-:W3:Y:S01]  /*0060*/  LDC.64 R4, c[0x0][0x388] ;  /* 0x0000e200ff047b82 */ /* 0x000ee20000000a00 */
[----:B0-----:R-:W-:-:S07]  /*0070*/  IMAD R15, R0, UR6, R15 ;  /* 0x00000006000f7c24 */ /* 0x001fce000f8e020f */
[----:B------:R-:W0:Y:S01]  /*0080*/  LDC.64 R8, c[0x0][0x390] ;  /* 0x0000e400ff087b82 */ /* 0x000e220000000a00 */
[----:B--2---:R-:W-:-:S07]  /*0090*/  IMAD.WIDE R2, R15, 0x8, R2 ;  /* 0x000000080f027825 */ /* 0x004fce00078e0202 */
[----:B------:R-:W2:Y:S01]  /*00a0*/  LDC.64 R12, c[0x0][0x398] ;  /* 0x0000e600ff0c7b82 */ /* 0x000ea20000000a00 */
[----:B-1----:R-:W4:Y:S01]  /*00b0*/  LDG.E.64 R2, desc[UR4][R2.64] ;  /* 0x0000000402027981 */ /* 0x002f22000c1e1b00 */
[----:B---3--:R-:W-:-:S05]  /*00c0*/  IMAD.WIDE R4, R15, 0x8, R4 ;  /* 0x000000080f047825 */ /* 0x008fca00078e0204 */
[----:B------:R-:W4:Y:S01]  /*00d0*/  LDG.E.64 R6, desc[UR4][R4.64] ;  /* 0x0000000404067981 */ /* 0x000f22000c1e1b00 */
[----:B0-----:R-:W-:Y:S01]  /*00e0*/  IMAD.WIDE R8, R15, 0x8, R8 ;  /* 0x000000080f087825 */ /* 0x001fe200078e0208 */
[----:B----4-:R-:W-:-:S07]  /*00f0*/  DMUL R6, R2, R6 ;  /* 0x0000000602067228 */ /* 0x010fce0000000000 */
[----:B------:R-:W-:Y:S04]  /*0100*/  STG.E.64 desc[UR4][R8.64], R6 ;  /* 0x0000000608007986 */ /* 0x000fe8000c101b04 */
[----:B------:R-:W3:Y:S01]  /*0110*/  LDG.E.64 R10, desc[UR4][R4.64] ;  /* 0x00000004040a7981 */ /* 0x000ee2000c1e1b00 */
[----:B--2---:R-:W-:Y:S01]  /*0120*/  IMAD.WIDE R12, R15, 0x8, R12 ;  /* 0x000000080f0c7825 */ /* 0x004fe200078e020c */
[----:B---3--:R-:W-:-:S07]  /*0130*/  DADD R10, R10, -1 ;  /* 0xbff000000a0a7429 */ /* 0x008fce0000000000 */
[----:B------:R-:W-:Y:S01]  /*0140*/  STG.E.64 desc[UR4][R12.64], R10 ;  /* 0x0000000a0c007986 */ /* 0x000fe2000c101b04 */
[----:B------:R-:W-:Y:S05]  /*0150*/  EXIT ;  /* 0x000000000000794d */ /* 0x000fea0003800000 */
.L_x_0:
[----:B------:R-:W-:-:S00]  /*0160*/  BRA `(.L_x_0) ;  /* 0xfffffffc00fc7947 */ /* 0x000fc0000383ffff */
[----:B------:R-:W-:-:S00]  /*0170*/  NOP ;  /* 0x0000000000007918 */ /* 0x000fc00000000000 */
        /* <DEDUP_REMOVED lines=8> */
.L_x_1:


//--------------------- .nv.shared.reserved.0     --------------------------
	.section	.nv.shared.reserved.0,"aw",@nobits
	.weak		__nv_reservedSMEM_offset_0_alias
	.size		__nv_reservedSMEM_offset_0_alias, 0, 64
	.other		__nv_reservedSMEM_offset_0_alias,@"STO_CUDA_RESERVED_SHARED STV_DEFAULT"
__nv_reservedSMEM_offset_0_alias:
	.zero		0
	.zero		64


//--------------------- .nv.constant0._Z13symbolic_diffPdS_S_S_ --------------------------
	.section	.nv.constant0._Z13symbolic_diffPdS_S_S_,"a",@progbits
	.sectionflags	@""
	.align	4
.nv.constant0._Z13symbolic_diffPdS_S_S_:
	.zero		928


//--------------------- SYMBOLS --------------------------

	.type		.nv.reservedSmem.offset0,@object
	.size		.nv.reservedSmem.offset0,0x4
